//
// Generated by NVIDIA NVVM Compiler
//
// Compiler Build ID: CL-36424714
// Cuda compilation tools, release 13.0, V13.0.88
// Based on NVVM 20.0.0
//

.version 9.0
.target sm_100
.address_size 64

	// .globl	_Z18search_target_filePPcS_

.visible .entry _Z18search_target_filePPcS_(
	.param .u64 .ptr .align 1 _Z18search_target_filePPcS__param_0,
	.param .u64 .ptr .align 1 _Z18search_target_filePPcS__param_1
)
{


	ret;

}


// ===== COMPILED SASS (sm_100) =====

	.target	sm_100

	.elftype	@"ET_EXEC"


//--------------------- .note.nv.tkinfo           --------------------------
	.section	.note.nv.tkinfo,"",@"SHT_NOTE"
	.sectionflags	@"SHF_NOTE_NV_TKINFO"
	.tkinfo
        /*0018*/ 	.word	0x00000002
        /*0030*/ 	.string	""
        /*0030*/ 	.string	"ptxas"
        /*0030*/ 	.string	"Cuda compilation tools, release 13.0, V13.0.88"
        /*0030*/ 	.string	"Build cuda_13.0.r13.0/compiler.36424714_0"
        /*0030*/ 	.string	"-arch sm_100 -m 64 "



//--------------------- .note.nv.cuinfo           --------------------------
	.section	.note.nv.cuinfo,"",@"SHT_NOTE"
	.sectionflags	@"SHF_NOTE_NV_CUINFO"
        /*0018*/ 	.short	0x0002
        /*001a*/ 	.short	0x0064
        /*001c*/ 	.short	0x0082
	.zero		2


//--------------------- .nv.info                  --------------------------
	.section	.nv.info,"",@"SHT_CUDA_INFO"
	.align	4


	//----- nvinfo : EIATTR_REGCOUNT
	.align		4
        /*0000*/ 	.byte	0x04, 0x2f
        /*0002*/ 	.short	(.L_1 - .L_0)
	.align		4
.L_0:
        /*0004*/ 	.word	index@(_Z18search_target_filePPcS_)
        /*0008*/ 	.word	0x00000004


	//----- nvinfo : EIATTR_FRAME_SIZE
	.align		4
.L_1:
        /*000c*/ 	.byte	0x04, 0x11
        /*000e*/ 	.short	(.L_3 - .L_2)
	.align		4
.L_2:
        /*0010*/ 	.word	index@(_Z18search_target_filePPcS_)
        /*0014*/ 	.word	0x00000000


	//----- nvinfo : EIATTR_MIN_STACK_SIZE
	.align		4
.L_3:
        /*0018*/ 	.byte	0x04, 0x12
        /*001a*/ 	.short	(.L_5 - .L_4)
	.align		4
.L_4:
        /*001c*/ 	.word	index@(_Z18search_target_filePPcS_)
        /*0020*/ 	.word	0x00000000
.L_5:


//--------------------- .nv.compat                --------------------------
	.section	.nv.compat,"",@"SHT_CUDA_COMPAT_INFO"
	.align	4
        /*0000*/ 	.byte	0x02, 0x09, 0x00, 0x00, 0x02, 0x02, 0x01, 0x00, 0x02, 0x05, 0x05, 0x00, 0x03, 0x07, 0x01, 0x01
        /*0010*/ 	.byte	0x02, 0x03, 0x00, 0x00, 0x02, 0x06, 0x01, 0x00, 0x04, 0x0b, 0x08, 0x00, 0x09, 0x00, 0x00, 0x00
        /*0020*/ 	.byte	0x00, 0x00, 0x00, 0x00


//--------------------- .nv.info._Z18search_target_filePPcS_ --------------------------
	.section	.nv.info._Z18search_target_filePPcS_,"",@"SHT_CUDA_INFO"
	.sectionflags	@""
	.align	4


	//----- nvinfo : EIATTR_CUDA_API_VERSION
	.align		4
        /*0000*/ 	.byte	0x04, 0x37
        /*0002*/ 	.short	(.L_7 - .L_6)
.L_6:
        /*0004*/ 	.word	0x00000082


	//----- nvinfo : EIATTR_KPARAM_INFO
	.align		4
.L_7:
        /*0008*/ 	.byte	0x04, 0x17
        /*000a*/ 	.short	(.L_9 - .L_8)
.L_8:
        /*000c*/ 	.word	0x00000000
        /*0010*/ 	.short	0x0001
        /*0012*/ 	.short	0x0008
        /*0014*/ 	.byte	0x00, 0xf5, 0x21, 0x00


	//----- nvinfo : EIATTR_KPARAM_INFO
	.align		4
.L_9:
        /*0018*/ 	.byte	0x04, 0x17
        /*001a*/ 	.short	(.L_11 - .L_10)
.L_10:
        /*001c*/ 	.word	0x00000000
        /*0020*/ 	.short	0x0000
        /*0022*/ 	.short	0x0000
        /*0024*/ 	.byte	0x00, 0xf5, 0x21, 0x00


	//----- nvinfo : EIATTR_SPARSE_MMA_MASK
	.align		4
.L_11:
        /*0028*/ 	.byte	0x03, 0x50
        /*002a*/ 	.short	0x0000


	//----- nvinfo : EIATTR_MAXREG_COUNT
	.align		4
        /*002c*/ 	.byte	0x03, 0x1b
        /*002e*/ 	.short	0x00ff


	//----- nvinfo : EIATTR_MERCURY_ISA_VERSION
	.align		4
        /*0030*/ 	.byte	0x03, 0x5f
        /*0032*/ 	.short	0x0101


	//----- nvinfo : EIATTR_VRC_CTA_INIT_COUNT
	.align		4
        /*0034*/ 	.byte	0x02, 0x4a
	.zero		1
	.zero		1


	//----- nvinfo : EIATTR_EXIT_INSTR_OFFSETS
	.align		4
        /*0038*/ 	.byte	0x04, 0x1c
        /*003a*/ 	.short	(.L_13 - .L_12)


	//   ....[0]....
.L_12:
        /*003c*/ 	.word	0x00000010


	//----- nvinfo : EIATTR_CBANK_PARAM_SIZE
	.align		4
.L_13:
        /*0040*/ 	.byte	0x03, 0x19
        /*0042*/ 	.short	0x0010


	//----- nvinfo : EIATTR_PARAM_CBANK
	.align		4
        /*0044*/ 	.byte	0x04, 0x0a
        /*0046*/ 	.short	(.L_15 - .L_14)
	.align		4
.L_14:
        /*0048*/ 	.word	index@(.nv.constant0._Z18search_target_filePPcS_)
        /*004c*/ 	.short	0x0380
        /*004e*/ 	.short	0x0010


	//----- nvinfo : EIATTR_SW_WAR
	.align		4
.L_15:
        /*0050*/ 	.byte	0x04, 0x36
        /*0052*/ 	.short	(.L_17 - .L_16)
.L_16:
        /*0054*/ 	.word	0x00000008
.L_17:


//--------------------- .nv.callgraph             --------------------------
	.section	.nv.callgraph,"",@"SHT_CUDA_CALLGRAPH"
	.align	4
	.sectionentsize	8
	.align		4
        /*0000*/ 	.word	0x00000000
	.align		4
        /*0004*/ 	.word	0xffffffff
	.align		4
        /*0008*/ 	.word	0x00000000
	.align		4
        /*000c*/ 	.word	0xfffffffe
	.align		4
        /*0010*/ 	.word	0x00000000
	.align		4
        /*0014*/ 	.word	0xfffffffd
	.align		4
        /*0018*/ 	.word	0x00000000
	.align		4
        /*001c*/ 	.word	0xfffffffc


//--------------------- .text._Z18search_target_filePPcS_ --------------------------
	.section	.text._Z18search_target_filePPcS_,"ax",@progbits
	.align	128
        .global         _Z18search_target_filePPcS_
        .type           _Z18search_target_filePPcS_,@function
        .size           _Z18search_target_filePPcS_,(.L_x_1 - _Z18search_target_filePPcS_)
        .other          _Z18search_target_filePPcS_,@"STO_CUDA_ENTRY STV_DEFAULT"
_Z18search_target_filePPcS_:
.text._Z18search_target_filePPcS_:
[----:B------:R-:W-:Y:S01]  /*0000*/  LDC R1, c[0x0][0x37c] ;  /* 0x0000df00ff017b82 */ /* 0x000fe20000000800 */
[----:B------:R-:W-:Y:S05]  /*0010*/  EXIT ;  /* 0x000000000000794d */ /* 0x000fea0003800000 */
.L_x_0:
[----:B------:R-:W-:-:S00]  /*0020*/  BRA `(.L_x_0) ;  /* 0xfffffffc00fc7947 */ /* 0x000fc0000383ffff */
[----:B------:R-:W-:-:S00]  /*0030*/  NOP ;  /* 0x0000000000007918 */ /* 0x000fc00000000000 */
        /* <DEDUP_REMOVED lines=12> */
.L_x_1:


//--------------------- .nv.shared.reserved.0     --------------------------
	.section	.nv.shared.reserved.0,"aw",@nobits
	.weak		__nv_reservedSMEM_offset_0_alias
	.size		__nv_reservedSMEM_offset_0_alias, 0, 64
	.other		__nv_reservedSMEM_offset_0_alias,@"STO_CUDA_RESERVED_SHARED STV_DEFAULT"
__nv_reservedSMEM_offset_0_alias:
	.zero		0
	.zero		64


//--------------------- .nv.constant0._Z18search_target_filePPcS_ --------------------------
	.section	.nv.constant0._Z18search_target_filePPcS_,"a",@progbits
	.sectionflags	@""
	.align	4
.nv.constant0._Z18search_target_filePPcS_:
	.zero		912


//--------------------- SYMBOLS --------------------------

	.type		.nv.reservedSmem.offset0,@object
	.size		.nv.reservedSmem.offset0,0x4
